//
// Generated by NVIDIA NVVM Compiler
//
// Compiler Build ID: CL-36424714
// Cuda compilation tools, release 13.0, V13.0.88
// Based on NVVM 20.0.0
//

.version 9.0
.target sm_100
.address_size 64

	// .globl	_Z4testPP6Minute
.extern .func  (.param .b32 func_retval0) vprintf
(
	.param .b64 vprintf_param_0,
	.param .b64 vprintf_param_1
)
;
.global .align 1 .b8 $str[13] = {71, 76, 79, 66, 65, 76, 32, 67, 65, 76, 76, 10};
.global .align 1 .b8 $str$1[11] = {37, 108, 102, 32, 45, 32, 37, 108, 102, 10};

.visible .entry _Z4testPP6Minute(
	.param .u64 .ptr .align 1 _Z4testPP6Minute_param_0
)
{
	.local .align 16 .b8 	__local_depot0[16];
	.reg .b64 	%SP;
	.reg .b64 	%SPL;
	.reg .pred 	%p<2>;
	.reg .b32 	%r<39>;
	.reg .b64 	%rd<30>;
	.reg .b64 	%fd<33>;

	mov.u64 	%SPL, __local_depot0;
	cvta.local.u64 	%SP, %SPL;
	ld.param.u64 	%rd5, [_Z4testPP6Minute_param_0];
	cvta.to.global.u64 	%rd6, %rd5;
	add.u64 	%rd7, %SP, 0;
	add.u64 	%rd1, %SPL, 0;
	mov.u64 	%rd8, $str;
	cvta.global.u64 	%rd9, %rd8;
	{ // callseq 0, 0
	.param .b64 param0;
	st.param.b64 	[param0], %rd9;
	.param .b64 param1;
	st.param.b64 	[param1], 0;
	.param .b32 retval0;
	call.uni (retval0), 
	vprintf, 
	(
	param0, 
	param1
	);
	ld.param.b32 	%r4, [retval0];
	} // callseq 0
	add.s64 	%rd29, %rd6, 64;
	mov.b32 	%r38, 0;
	mov.u64 	%rd11, $str$1;
$L__BB0_1:
	ld.global.u64 	%rd10, [%rd29+-64];
	ld.f64 	%fd1, [%rd10+128];
	ld.f64 	%fd2, [%rd10+160];
	st.local.v2.f64 	[%rd1], {%fd1, %fd2};
	cvta.global.u64 	%rd12, %rd11;
	{ // callseq 1, 0
	.param .b64 param0;
	st.param.b64 	[param0], %rd12;
	.param .b64 param1;
	st.param.b64 	[param1], %rd7;
	.param .b32 retval0;
	call.uni (retval0), 
	vprintf, 
	(
	param0, 
	param1
	);
	ld.param.b32 	%r6, [retval0];
	} // callseq 1
	ld.global.u64 	%rd14, [%rd29+-56];
	ld.f64 	%fd3, [%rd14+128];
	ld.f64 	%fd4, [%rd14+160];
	st.local.v2.f64 	[%rd1], {%fd3, %fd4};
	{ // callseq 2, 0
	.param .b64 param0;
	st.param.b64 	[param0], %rd12;
	.param .b64 param1;
	st.param.b64 	[param1], %rd7;
	.param .b32 retval0;
	call.uni (retval0), 
	vprintf, 
	(
	param0, 
	param1
	);
	ld.param.b32 	%r8, [retval0];
	} // callseq 2
	ld.global.u64 	%rd15, [%rd29+-48];
	ld.f64 	%fd5, [%rd15+128];
	ld.f64 	%fd6, [%rd15+160];
	st.local.v2.f64 	[%rd1], {%fd5, %fd6};
	{ // callseq 3, 0
	.param .b64 param0;
	st.param.b64 	[param0], %rd12;
	.param .b64 param1;
	st.param.b64 	[param1], %rd7;
	.param .b32 retval0;
	call.uni (retval0), 
	vprintf, 
	(
	param0, 
	param1
	);
	ld.param.b32 	%r10, [retval0];
	} // callseq 3
	ld.global.u64 	%rd16, [%rd29+-40];
	ld.f64 	%fd7, [%rd16+128];
	ld.f64 	%fd8, [%rd16+160];
	st.local.v2.f64 	[%rd1], {%fd7, %fd8};
	{ // callseq 4, 0
	.param .b64 param0;
	st.param.b64 	[param0], %rd12;
	.param .b64 param1;
	st.param.b64 	[param1], %rd7;
	.param .b32 retval0;
	call.uni (retval0), 
	vprintf, 
	(
	param0, 
	param1
	);
	ld.param.b32 	%r12, [retval0];
	} // callseq 4
	ld.global.u64 	%rd17, [%rd29+-32];
	ld.f64 	%fd9, [%rd17+128];
	ld.f64 	%fd10, [%rd17+160];
	st.local.v2.f64 	[%rd1], {%fd9, %fd10};
	{ // callseq 5, 0
	.param .b64 param0;
	st.param.b64 	[param0], %rd12;
	.param .b64 param1;
	st.param.b64 	[param1], %rd7;
	.param .b32 retval0;
	call.uni (retval0), 
	vprintf, 
	(
	param0, 
	param1
	);
	ld.param.b32 	%r14, [retval0];
	} // callseq 5
	ld.global.u64 	%rd18, [%rd29+-24];
	ld.f64 	%fd11, [%rd18+128];
	ld.f64 	%fd12, [%rd18+160];
	st.local.v2.f64 	[%rd1], {%fd11, %fd12};
	{ // callseq 6, 0
	.param .b64 param0;
	st.param.b64 	[param0], %rd12;
	.param .b64 param1;
	st.param.b64 	[param1], %rd7;
	.param .b32 retval0;
	call.uni (retval0), 
	vprintf, 
	(
	param0, 
	param1
	);
	ld.param.b32 	%r16, [retval0];
	} // callseq 6
	ld.global.u64 	%rd19, [%rd29+-16];
	ld.f64 	%fd13, [%rd19+128];
	ld.f64 	%fd14, [%rd19+160];
	st.local.v2.f64 	[%rd1], {%fd13, %fd14};
	{ // callseq 7, 0
	.param .b64 param0;
	st.param.b64 	[param0], %rd12;
	.param .b64 param1;
	st.param.b64 	[param1], %rd7;
	.param .b32 retval0;
	call.uni (retval0), 
	vprintf, 
	(
	param0, 
	param1
	);
	ld.param.b32 	%r18, [retval0];
	} // callseq 7
	ld.global.u64 	%rd20, [%rd29+-8];
	ld.f64 	%fd15, [%rd20+128];
	ld.f64 	%fd16, [%rd20+160];
	st.local.v2.f64 	[%rd1], {%fd15, %fd16};
	{ // callseq 8, 0
	.param .b64 param0;
	st.param.b64 	[param0], %rd12;
	.param .b64 param1;
	st.param.b64 	[param1], %rd7;
	.param .b32 retval0;
	call.uni (retval0), 
	vprintf, 
	(
	param0, 
	param1
	);
	ld.param.b32 	%r20, [retval0];
	} // callseq 8
	ld.global.u64 	%rd21, [%rd29];
	ld.f64 	%fd17, [%rd21+128];
	ld.f64 	%fd18, [%rd21+160];
	st.local.v2.f64 	[%rd1], {%fd17, %fd18};
	{ // callseq 9, 0
	.param .b64 param0;
	st.param.b64 	[param0], %rd12;
	.param .b64 param1;
	st.param.b64 	[param1], %rd7;
	.param .b32 retval0;
	call.uni (retval0), 
	vprintf, 
	(
	param0, 
	param1
	);
	ld.param.b32 	%r22, [retval0];
	} // callseq 9
	ld.global.u64 	%rd22, [%rd29+8];
	ld.f64 	%fd19, [%rd22+128];
	ld.f64 	%fd20, [%rd22+160];
	st.local.v2.f64 	[%rd1], {%fd19, %fd20};
	{ // callseq 10, 0
	.param .b64 param0;
	st.param.b64 	[param0], %rd12;
	.param .b64 param1;
	st.param.b64 	[param1], %rd7;
	.param .b32 retval0;
	call.uni (retval0), 
	vprintf, 
	(
	param0, 
	param1
	);
	ld.param.b32 	%r24, [retval0];
	} // callseq 10
	ld.global.u64 	%rd23, [%rd29+16];
	ld.f64 	%fd21, [%rd23+128];
	ld.f64 	%fd22, [%rd23+160];
	st.local.v2.f64 	[%rd1], {%fd21, %fd22};
	{ // callseq 11, 0
	.param .b64 param0;
	st.param.b64 	[param0], %rd12;
	.param .b64 param1;
	st.param.b64 	[param1], %rd7;
	.param .b32 retval0;
	call.uni (retval0), 
	vprintf, 
	(
	param0, 
	param1
	);
	ld.param.b32 	%r26, [retval0];
	} // callseq 11
	ld.global.u64 	%rd24, [%rd29+24];
	ld.f64 	%fd23, [%rd24+128];
	ld.f64 	%fd24, [%rd24+160];
	st.local.v2.f64 	[%rd1], {%fd23, %fd24};
	{ // callseq 12, 0
	.param .b64 param0;
	st.param.b64 	[param0], %rd12;
	.param .b64 param1;
	st.param.b64 	[param1], %rd7;
	.param .b32 retval0;
	call.uni (retval0), 
	vprintf, 
	(
	param0, 
	param1
	);
	ld.param.b32 	%r28, [retval0];
	} // callseq 12
	ld.global.u64 	%rd25, [%rd29+32];
	ld.f64 	%fd25, [%rd25+128];
	ld.f64 	%fd26, [%rd25+160];
	st.local.v2.f64 	[%rd1], {%fd25, %fd26};
	{ // callseq 13, 0
	.param .b64 param0;
	st.param.b64 	[param0], %rd12;
	.param .b64 param1;
	st.param.b64 	[param1], %rd7;
	.param .b32 retval0;
	call.uni (retval0), 
	vprintf, 
	(
	param0, 
	param1
	);
	ld.param.b32 	%r30, [retval0];
	} // callseq 13
	ld.global.u64 	%rd26, [%rd29+40];
	ld.f64 	%fd27, [%rd26+128];
	ld.f64 	%fd28, [%rd26+160];
	st.local.v2.f64 	[%rd1], {%fd27, %fd28};
	{ // callseq 14, 0
	.param .b64 param0;
	st.param.b64 	[param0], %rd12;
	.param .b64 param1;
	st.param.b64 	[param1], %rd7;
	.param .b32 retval0;
	call.uni (retval0), 
	vprintf, 
	(
	param0, 
	param1
	);
	ld.param.b32 	%r32, [retval0];
	} // callseq 14
	ld.global.u64 	%rd27, [%rd29+48];
	ld.f64 	%fd29, [%rd27+128];
	ld.f64 	%fd30, [%rd27+160];
	st.local.v2.f64 	[%rd1], {%fd29, %fd30};
	{ // callseq 15, 0
	.param .b64 param0;
	st.param.b64 	[param0], %rd12;
	.param .b64 param1;
	st.param.b64 	[param1], %rd7;
	.param .b32 retval0;
	call.uni (retval0), 
	vprintf, 
	(
	param0, 
	param1
	);
	ld.param.b32 	%r34, [retval0];
	} // callseq 15
	ld.global.u64 	%rd28, [%rd29+56];
	ld.f64 	%fd31, [%rd28+128];
	ld.f64 	%fd32, [%rd28+160];
	st.local.v2.f64 	[%rd1], {%fd31, %fd32};
	{ // callseq 16, 0
	.param .b64 param0;
	st.param.b64 	[param0], %rd12;
	.param .b64 param1;
	st.param.b64 	[param1], %rd7;
	.param .b32 retval0;
	call.uni (retval0), 
	vprintf, 
	(
	param0, 
	param1
	);
	ld.param.b32 	%r36, [retval0];
	} // callseq 16
	add.s32 	%r38, %r38, 16;
	add.s64 	%rd29, %rd29, 128;
	setp.ne.s32 	%p1, %r38, 50000;
	@%p1 bra 	$L__BB0_1;
	ret;

}


// ===== COMPILED SASS (sm_100) =====

	.target	sm_100

	.elftype	@"ET_EXEC"


//--------------------- .note.nv.tkinfo           --------------------------
	.section	.note.nv.tkinfo,"",@"SHT_NOTE"
	.sectionflags	@"SHF_NOTE_NV_TKINFO"
	.tkinfo
        /*0018*/ 	.word	0x00000002
        /*0030*/ 	.string	""
        /*0030*/ 	.string	"ptxas"
        /*0030*/ 	.string	"Cuda compilation tools, release 13.0, V13.0.88"
        /*0030*/ 	.string	"Build cuda_13.0.r13.0/compiler.36424714_0"
        /*0030*/ 	.string	"-arch sm_100 -m 64 "



//--------------------- .note.nv.cuinfo           --------------------------
	.section	.note.nv.cuinfo,"",@"SHT_NOTE"
	.sectionflags	@"SHF_NOTE_NV_CUINFO"
        /*0018*/ 	.short	0x0002
        /*001a*/ 	.short	0x0064
        /*001c*/ 	.short	0x0082
	.zero		2


//--------------------- .nv.info                  --------------------------
	.section	.nv.info,"",@"SHT_CUDA_INFO"
	.align	4


	//----- nvinfo : EIATTR_REGCOUNT
	.align		4
        /*0000*/ 	.byte	0x04, 0x2f
        /*0002*/ 	.short	(.L_3 - .L_2)
	.align		4
.L_2:
        /*0004*/ 	.word	index@(_Z4testPP6Minute)
        /*0008*/ 	.word	0x0000001c


	//----- nvinfo : EIATTR_FRAME_SIZE
	.align		4
.L_3:
        /*000c*/ 	.byte	0x04, 0x11
        /*000e*/ 	.short	(.L_5 - .L_4)
	.align		4
.L_4:
        /*0010*/ 	.word	index@(_Z4testPP6Minute)
        /*0014*/ 	.word	0x00000010


	//----- nvinfo : EIATTR_MIN_STACK_SIZE
	.align		4
.L_5:
        /*0018*/ 	.byte	0x04, 0x12
        /*001a*/ 	.short	(.L_7 - .L_6)
	.align		4
.L_6:
        /*001c*/ 	.word	index@(_Z4testPP6Minute)
        /*0020*/ 	.word	0x00000010
.L_7:


//--------------------- .nv.compat                --------------------------
	.section	.nv.compat,"",@"SHT_CUDA_COMPAT_INFO"
	.align	4
        /*0000*/ 	.byte	0x02, 0x09, 0x00, 0x00, 0x02, 0x02, 0x01, 0x00, 0x02, 0x05, 0x05, 0x00, 0x03, 0x07, 0x01, 0x01
        /*0010*/ 	.byte	0x02, 0x03, 0x00, 0x00, 0x02, 0x06, 0x01, 0x00, 0x04, 0x0b, 0x08, 0x00, 0x09, 0x00, 0x00, 0x00
        /*0020*/ 	.byte	0x00, 0x00, 0x00, 0x00


//--------------------- .nv.info._Z4testPP6Minute --------------------------
	.section	.nv.info._Z4testPP6Minute,"",@"SHT_CUDA_INFO"
	.sectionflags	@""
	.align	4


	//----- nvinfo : EIATTR_CUDA_API_VERSION
	.align		4
        /*0000*/ 	.byte	0x04, 0x37
        /*0002*/ 	.short	(.L_9 - .L_8)
.L_8:
        /*0004*/ 	.word	0x00000082


	//----- nvinfo : EIATTR_KPARAM_INFO
	.align		4
.L_9:
        /*0008*/ 	.byte	0x04, 0x17
        /*000a*/ 	.short	(.L_11 - .L_10)
.L_10:
        /*000c*/ 	.word	0x00000000
        /*0010*/ 	.short	0x0000
        /*0012*/ 	.short	0x0000
        /*0014*/ 	.byte	0x00, 0xf5, 0x21, 0x00


	//----- nvinfo : EIATTR_SPARSE_MMA_MASK
	.align		4
.L_11:
        /*0018*/ 	.byte	0x03, 0x50
        /*001a*/ 	.short	0x0000


	//----- nvinfo : EIATTR_MAXREG_COUNT
	.align		4
        /*001c*/ 	.byte	0x03, 0x1b
        /*001e*/ 	.short	0x00ff


	//----- nvinfo : EIATTR_EXTERNS
	.align		4
        /*0020*/ 	.byte	0x04, 0x0f
        /*0022*/ 	.short	(.L_13 - .L_12)


	//   ....[0]....
	.align		4
.L_12:
        /*0024*/ 	.word	index@(vprintf)


	//----- nvinfo : EIATTR_MERCURY_ISA_VERSION
	.align		4
.L_13:
        /*0028*/ 	.byte	0x03, 0x5f
        /*002a*/ 	.short	0x0101


	//----- nvinfo : EIATTR_VRC_CTA_INIT_COUNT
	.align		4
        /*002c*/ 	.byte	0x02, 0x4a
	.zero		1
	.zero		1


	//----- nvinfo : EIATTR_SYSCALL_OFFSETS
	.align		4
        /*0030*/ 	.byte	0x04, 0x46
        /*0032*/ 	.short	(.L_15 - .L_14)


	//   ....[0]....
.L_14:
        /*0034*/ 	.word	0x000000d0


	//   ....[1]....
        /*0038*/ 	.word	0x00000280


	//   ....[2]....
        /*003c*/ 	.word	0x00000380


	//   ....[3]....
        /*0040*/ 	.word	0x00000480


	//   ....[4]....
        /*0044*/ 	.word	0x00000580


	//   ....[5]....
        /*0048*/ 	.word	0x00000680


	//   ....[6]....
        /*004c*/ 	.word	0x00000780


	//   ....[7]....
        /*0050*/ 	.word	0x00000880


	//   ....[8]....
        /*0054*/ 	.word	0x00000980


	//   ....[9]....
        /*0058*/ 	.word	0x00000a80


	//   ....[10]....
        /*005c*/ 	.word	0x00000b80


	//   ....[11]....
        /*0060*/ 	.word	0x00000c80


	//   ....[12]....
        /*0064*/ 	.word	0x00000d80


	//   ....[13]....
        /*0068*/ 	.word	0x00000e80


	//   ....[14]....
        /*006c*/ 	.word	0x00000f80


	//   ....[15]....
        /*0070*/ 	.word	0x00001080


	//   ....[16]....
        /*0074*/ 	.word	0x00001180


	//----- nvinfo : EIATTR_EXIT_INSTR_OFFSETS
	.align		4
.L_15:
        /*0078*/ 	.byte	0x04, 0x1c
        /*007a*/ 	.short	(.L_17 - .L_16)


	//   ....[0]....
.L_16:
        /*007c*/ 	.word	0x000011d0


	//----- nvinfo : EIATTR_CRS_STACK_SIZE
	.align		4
.L_17:
        /*0080*/ 	.byte	0x04, 0x1e
        /*0082*/ 	.short	(.L_19 - .L_18)
.L_18:
        /*0084*/ 	.word	0x00000000


	//----- nvinfo : EIATTR_CBANK_PARAM_SIZE
	.align		4
.L_19:
        /*0088*/ 	.byte	0x03, 0x19
        /*008a*/ 	.short	0x0008


	//----- nvinfo : EIATTR_PARAM_CBANK
	.align		4
        /*008c*/ 	.byte	0x04, 0x0a
        /*008e*/ 	.short	(.L_21 - .L_20)
	.align		4
.L_20:
        /*0090*/ 	.word	index@(.nv.constant0._Z4testPP6Minute)
        /*0094*/ 	.short	0x0380
        /*0096*/ 	.short	0x0008


	//----- nvinfo : EIATTR_SW_WAR
	.align		4
.L_21:
        /*0098*/ 	.byte	0x04, 0x36
        /*009a*/ 	.short	(.L_23 - .L_22)
.L_22:
        /*009c*/ 	.word	0x00000008
.L_23:


//--------------------- .nv.callgraph             --------------------------
	.section	.nv.callgraph,"",@"SHT_CUDA_CALLGRAPH"
	.align	4
	.sectionentsize	8
	.align		4
        /*0000*/ 	.word	0x00000000
	.align		4
        /*0004*/ 	.word	0xffffffff
	.align		4
        /*0008*/ 	.word	index@(_Z4testPP6Minute)
	.align		4
        /*000c*/ 	.word	index@(vprintf)
	.align		4
        /*0010*/ 	.word	0x00000000
	.align		4
        /*0014*/ 	.word	0xfffffffe
	.align		4
        /*0018*/ 	.word	0x00000000
	.align		4
        /*001c*/ 	.word	0xfffffffd
	.align		4
        /*0020*/ 	.word	0x00000000
	.align		4
        /*0024*/ 	.word	0xfffffffc


//--------------------- .nv.constant4             --------------------------
	.section	.nv.constant4,"a",@progbits
	.align	8
	.align		8
.nv.constant4:
        /*0000*/ 	.dword	vprintf
	.align		8
        /*0008*/ 	.dword	$str
	.align		8
        /*0010*/ 	.dword	$str$1


//--------------------- .text._Z4testPP6Minute    --------------------------
	.section	.text._Z4testPP6Minute,"ax",@progbits
	.align	128
        .global         _Z4testPP6Minute
        .type           _Z4testPP6Minute,@function
        .size           _Z4testPP6Minute,(.L_x_19 - _Z4testPP6Minute)
        .other          _Z4testPP6Minute,@"STO_CUDA_ENTRY STV_DEFAULT"
_Z4testPP6Minute:
.text._Z4testPP6Minute:
[----:B------:R-:W0:Y:S01]  /*0000*/  LDC R1, c[0x0][0x37c] ;  /* 0x0000df00ff017b82 */ /* 0x000e220000000800 */
[----:B------:R-:W-:Y:S01]  /*0010*/  MOV R0, 0x0 ;  /* 0x0000000000007802 */ /* 0x000fe20000000f00 */
[----:B------:R-:W1:Y:S01]  /*0020*/  LDCU UR4, c[0x0][0x2f8] ;  /* 0x00005f00ff0477ac */ /* 0x000e620008000800 */
[----:B0-----:R-:W-:Y:S01]  /*0030*/  VIADD R1, R1, 0xfffffff0 ;  /* 0xfffffff001017836 */ /* 0x001fe20000000000 */
[----:B------:R-:W-:-:S04]  /*0040*/  CS2R R6, SRZ ;  /* 0x0000000000067805 */ /* 0x000fc8000001ff00 */
[----:B------:R0:W2:Y:S01]  /*0050*/  LDC.64 R8, c[0x4][R0] ;  /* 0x0100000000087b82 */ /* 0x0000a20000000a00 */
[----:B------:R-:W3:Y:S01]  /*0060*/  LDCU.64 UR6, c[0x4][0x8] ;  /* 0x01000100ff0677ac */ /* 0x000ee20008000a00 */
[----:B------:R-:W4:Y:S01]  /*0070*/  LDCU UR5, c[0x0][0x2fc] ;  /* 0x00005f80ff0577ac */ /* 0x000f220008000800 */
[----:B-1----:R-:W-:Y:S01]  /*0080*/  IADD3 R2, P0, PT, R1, UR4, RZ ;  /* 0x0000000401027c10 */ /* 0x002fe2000ff1e0ff */
[----:B---3--:R-:W-:Y:S02]  /*0090*/  IMAD.U32 R4, RZ, RZ, UR6 ;  /* 0x00000006ff047e24 */ /* 0x008fe4000f8e00ff */
[----:B------:R-:W-:Y:S02]  /*00a0*/  IMAD.U32 R5, RZ, RZ, UR7 ;  /* 0x00000007ff057e24 */ /* 0x000fe4000f8e00ff */
[----:B0---4-:R-:W-:-:S08]  /*00b0*/  IMAD.X R17, RZ, RZ, UR5, P0 ;  /* 0x00000005ff117e24 */ /* 0x011fd000080e06ff */
[----:B------:R-:W-:-:S07]  /*00c0*/  LEPC R20, `(.L_x_0) ;  /* 0x000000001014794e */ /* 0x000fce0000000000 */
[----:B--2---:R-:W-:Y:S05]  /*00d0*/  CALL.ABS.NOINC R8 ;  /* 0x0000000008007343 */ /* 0x004fea0003c00000 */
.L_x_0:
[----:B------:R-:W0:Y:S01]  /*00e0*/  LDCU.64 UR4, c[0x0][0x380] ;  /* 0x00007000ff0477ac */ /* 0x000e220008000a00 */
[----:B------:R-:W1:Y:S01]  /*00f0*/  LDC.64 R24, c[0x0][0x358] ;  /* 0x0000d600ff187b82 */ /* 0x000e620000000a00 */
[----:B------:R-:W-:Y:S01]  /*0100*/  IMAD.MOV.U32 R18, RZ, RZ, RZ ;  /* 0x000000ffff127224 */ /* 0x000fe200078e00ff */
[----:B0-----:R-:W-:-:S04]  /*0110*/  UIADD3 UR4, UP0, UPT, UR4, 0x40, URZ ;  /* 0x0000004004047890 */ /* 0x001fc8000ff1e0ff */
[----:B------:R-:W-:Y:S02]  /*0120*/  UIADD3.X UR5, UPT, UPT, URZ, UR5, URZ, UP0, !UPT ;  /* 0x00000005ff057290 */ /* 0x000fe400087fe4ff */
[----:B------:R-:W-:-:S04]  /*0130*/  IMAD.U32 R22, RZ, RZ, UR4 ;  /* 0x00000004ff167e24 */ /* 0x000fc8000f8e00ff */
[----:B------:R-:W-:-:S07]  /*0140*/  IMAD.U32 R23, RZ, RZ, UR5 ;  /* 0x00000005ff177e24 */ /* 0x000fce000f8e00ff */
.L_x_17:
[----:B-1----:R-:W-:Y:S02]  /*0150*/  R2UR UR4, R24 ;  /* 0x00000000180472ca */ /* 0x002fe400000e0000 */
[----:B------:R-:W-:-:S13]  /*0160*/  R2UR UR5, R25 ;  /* 0x00000000190572ca */ /* 0x000fda00000e0000 */
[----:B------:R-:W2:Y:S01]  /*0170*/  LDG.E.64 R14, desc[UR4][R22.64+-0x40] ;  /* 0xffffc004160e7981 */ /* 0x000ea2000c1e1b00 */
[----:B------:R-:W-:Y:S02]  /*0180*/  R2UR UR6, R24 ;  /* 0x00000000180672ca */ /* 0x000fe400000e0000 */
[----:B------:R-:W-:Y:S01]  /*0190*/  R2UR UR7, R25 ;  /* 0x00000000190772ca */ /* 0x000fe200000e0000 */
[----:B--2---:R-:W2:Y:S01]  /*01a0*/  LD.E.64 R8, desc[UR4][R14.64+0x80] ;  /* 0x000080040e087980 */ /* 0x004ea2000c101b00 */
[----:B------:R-:W-:Y:S01]  /*01b0*/  MOV R16, 0x0 ;  /* 0x0000000000107802 */ /* 0x000fe20000000f00 */
[----:B------:R-:W0:Y:S10]  /*01c0*/  LDCU.64 UR4, c[0x4][0x10] ;  /* 0x01000200ff0477ac */ /* 0x000e340008000a00 */
[----:B------:R-:W2:Y:S01]  /*01d0*/  LD.E.64 R10, desc[UR6][R14.64+0xa0] ;  /* 0x0000a0060e0a7980 */ /* 0x000ea2000c101b00 */
[----:B------:R1:W3:Y:S01]  /*01e0*/  LDC.64 R12, c[0x4][R16] ;  /* 0x01000000100c7b82 */ /* 0x0002e20000000a00 */
[----:B------:R-:W-:-:S02]  /*01f0*/  VIADD R18, R18, 0x10 ;  /* 0x0000001012127836 */ /* 0x000fc40000000000 */
[----:B------:R-:W-:Y:S02]  /*0200*/  IMAD.MOV.U32 R6, RZ, RZ, R2 ;  /* 0x000000ffff067224 */ /* 0x000fe400078e0002 */
[----:B------:R-:W-:Y:S01]  /*0210*/  IMAD.MOV.U32 R7, RZ, RZ, R17 ;  /* 0x000000ffff077224 */ /* 0x000fe200078e0011 */
[----:B------:R-:W-:-:S04]  /*0220*/  ISETP.NE.AND P0, PT, R18, 0xc350, PT ;  /* 0x0000c3501200780c */ /* 0x000fc80003f05270 */
[----:B------:R-:W-:Y:S01]  /*0230*/  P2R R19, PR, RZ, 0x1 ;  /* 0x00000001ff137803 */ /* 0x000fe20000000000 */
[----:B0-----:R-:W-:Y:S02]  /*0240*/  IMAD.U32 R4, RZ, RZ, UR4 ;  /* 0x00000004ff047e24 */ /* 0x001fe4000f8e00ff */
[----:B------:R-:W-:Y:S01]  /*0250*/  IMAD.U32 R5, RZ, RZ, UR5 ;  /* 0x00000005ff057e24 */ /* 0x000fe2000f8e00ff */
[----:B--23--:R1:W-:Y:S06]  /*0260*/  STL.128 [R1], R8 ;  /* 0x0000000801007387 */ /* 0x00c3ec0000100c00 */
[----:B------:R-:W-:-:S07]  /*0270*/  LEPC R20, `(.L_x_1) ;  /* 0x000000001014794e */ /* 0x000fce0000000000 */
[----:B-1----:R-:W-:Y:S05]  /*0280*/  CALL.ABS.NOINC R12 ;  /* 0x000000000c007343 */ /* 0x002fea0003c00000 */
.L_x_1:
[----:B------:R-:W-:Y:S02]  /*0290*/  R2UR UR4, R24 ;  /* 0x00000000180472ca */ /* 0x000fe400000e0000 */
[----:B------:R-:W-:-:S13]  /*02a0*/  R2UR UR5, R25 ;  /* 0x00000000190572ca */ /* 0x000fda00000e0000 */
[----:B------:R-:W2:Y:S01]  /*02b0*/  LDG.E.64 R14, desc[UR4][R22.64+-0x38] ;  /* 0xffffc804160e7981 */ /* 0x000ea2000c1e1b00 */
[----:B------:R-:W-:Y:S02]  /*02c0*/  R2UR UR6, R24 ;  /* 0x00000000180672ca */ /* 0x000fe400000e0000 */
[----:B------:R-:W-:Y:S01]  /*02d0*/  R2UR UR7, R25 ;  /* 0x00000000190772ca */ /* 0x000fe200000e0000 */
[----:B--2---:R-:W2:Y:S01]  /*02e0*/  LD.E.64 R8, desc[UR4][R14.64+0x80] ;  /* 0x000080040e087980 */ /* 0x004ea2000c101b00 */
[----:B------:R0:W1:Y:S01]  /*02f0*/  LDC.64 R12, c[0x4][R16] ;  /* 0x01000000100c7b82 */ /* 0x0000620000000a00 */
[----:B------:R-:W3:Y:S10]  /*0300*/  LDCU.64 UR4, c[0x4][0x10] ;  /* 0x01000200ff0477ac */ /* 0x000ef40008000a00 */
[----:B------:R-:W2:Y:S01]  /*0310*/  LD.E.64 R10, desc[UR6][R14.64+0xa0] ;  /* 0x0000a0060e0a7980 */ /* 0x000ea2000c101b00 */
[----:B------:R-:W-:-:S02]  /*0320*/  IMAD.MOV.U32 R6, RZ, RZ, R2 ;  /* 0x000000ffff067224 */ /* 0x000fc400078e0002 */
[----:B------:R-:W-:Y:S02]  /*0330*/  IMAD.MOV.U32 R7, RZ, RZ, R17 ;  /* 0x000000ffff077224 */ /* 0x000fe400078e0011 */
[----:B---3--:R-:W-:Y:S02]  /*0340*/  IMAD.U32 R4, RZ, RZ, UR4 ;  /* 0x00000004ff047e24 */ /* 0x008fe4000f8e00ff */
[----:B------:R-:W-:Y:S01]  /*0350*/  IMAD.U32 R5, RZ, RZ, UR5 ;  /* 0x00000005ff057e24 */ /* 0x000fe2000f8e00ff */
[----:B-12---:R0:W-:Y:S06]  /*0360*/  STL.128 [R1], R8 ;  /* 0x0000000801007387 */ /* 0x0061ec0000100c00 */
[----:B------:R-:W-:-:S07]  /*0370*/  LEPC R20, `(.L_x_2) ;  /* 0x000000001014794e */ /* 0x000fce0000000000 */
[----:B0-----:R-:W-:Y:S05]  /*0380*/  CALL.ABS.NOINC R12 ;  /* 0x000000000c007343 */ /* 0x001fea0003c00000 */
.L_x_2:
        /* <DEDUP_REMOVED lines=16> */
.L_x_3:
        /* <DEDUP_REMOVED lines=16> */
.L_x_4:
        /* <DEDUP_REMOVED lines=16> */
.L_x_5:
        /* <DEDUP_REMOVED lines=16> */
.L_x_6:
        /* <DEDUP_REMOVED lines=16> */
.L_x_7:
        /* <DEDUP_REMOVED lines=16> */
.L_x_8:
        /* <DEDUP_REMOVED lines=16> */
.L_x_9:
        /* <DEDUP_REMOVED lines=16> */
.L_x_10:
        /* <DEDUP_REMOVED lines=16> */
.L_x_11:
        /* <DEDUP_REMOVED lines=16> */
.L_x_12:
        /* <DEDUP_REMOVED lines=16> */
.L_x_13:
        /* <DEDUP_REMOVED lines=16> */
.L_x_14:
        /* <DEDUP_REMOVED lines=16> */
.L_x_15:
        /* <DEDUP_REMOVED lines=16> */
.L_x_16:
[----:B------:R-:W-:Y:S02]  /*1190*/  ISETP.NE.AND P6, PT, R19, RZ, PT ;  /* 0x000000ff1300720c */ /* 0x000fe40003fc5270 */
[----:B------:R-:W-:-:S05]  /*11a0*/  IADD3 R22, P0, PT, R22, 0x80, RZ ;  /* 0x0000008016167810 */ /* 0x000fca0007f1e0ff */
[----:B------:R-:W-:-:S06]  /*11b0*/  IMAD.X R23, RZ, RZ, R23, P0 ;  /* 0x000000ffff177224 */ /* 0x000fcc00000e0617 */
[----:B------:R-:W-:Y:S05]  /*11c0*/  @P6 BRA `(.L_x_17) ;  /* 0xffffffec00e06947 */ /* 0x000fea000383ffff */
[----:B------:R-:W-:Y:S05]  /*11d0*/  EXIT ;  /* 0x000000000000794d */ /* 0x000fea0003800000 */
.L_x_18:
[----:B------:R-:W-:-:S00]  /*11e0*/  BRA `(.L_x_18) ;  /* 0xfffffffc00fc7947 */ /* 0x000fc0000383ffff */
[----:B------:R-:W-:-:S00]  /*11f0*/  NOP ;  /* 0x0000000000007918 */ /* 0x000fc00000000000 */
        /* <DEDUP_REMOVED lines=8> */
.L_x_19:


//--------------------- .nv.global.init           --------------------------
	.section	.nv.global.init,"aw",@progbits
.nv.global.init:
	.type		$str$1,@object
	.size		$str$1,($str - $str$1)
$str$1:
        /*0000*/ 	.byte	0x25, 0x6c, 0x66, 0x20, 0x2d, 0x20, 0x25, 0x6c, 0x66, 0x0a, 0x00
	.type		$str,@object
	.size		$str,(.L_0 - $str)
$str:
        /*000b*/ 	.byte	0x47, 0x4c, 0x4f, 0x42, 0x41, 0x4c, 0x20, 0x43, 0x41, 0x4c, 0x4c, 0x0a, 0x00
.L_0:


//--------------------- .nv.shared.reserved.0     --------------------------
	.section	.nv.shared.reserved.0,"aw",@nobits
	.weak		__nv_reservedSMEM_offset_0_alias
	.size		__nv_reservedSMEM_offset_0_alias, 0, 64
	.other		__nv_reservedSMEM_offset_0_alias,@"STO_CUDA_RESERVED_SHARED STV_DEFAULT"
__nv_reservedSMEM_offset_0_alias:
	.zero		0
	.zero		64


//--------------------- .nv.constant0._Z4testPP6Minute --------------------------
	.section	.nv.constant0._Z4testPP6Minute,"a",@progbits
	.sectionflags	@""
	.align	4
.nv.constant0._Z4testPP6Minute:
	.zero		904


//--------------------- SYMBOLS --------------------------

	.type		.nv.reservedSmem.offset0,@object
	.size		.nv.reservedSmem.offset0,0x4
	.type		vprintf,@function
